	.headerflags	@"EF_CUDA_TEXMODE_UNIFIED EF_CUDA_64BIT_ADDRESS EF_CUDA_ACCELERATORS EF_CUDA_SM90 EF_CUDA_VIRTUAL_SM(EF_CUDA_SM90)"
	.elftype	@"ET_EXEC"


//--------------------- .nv.info                  --------------------------
	.section	.nv.info,"",@"SHT_CUDA_INFO"
	.align	4


	//----- nvinfo : EIATTR_REGCOUNT
	.align		4
        /*0000*/ 	.byte	0x04, 0x2f
        /*0002*/ 	.short	(.L_3 - .L_2)
	.align		4
.L_2:
        /*0004*/ 	.word	index@(triton_poi_fused__native_batch_norm_legit_no_training__prelu_kernel_14)
        /*0008*/ 	.word	0x00000016


	//----- nvinfo : EIATTR_MIN_STACK_SIZE
	.align		4
.L_3:
        /*000c*/ 	.byte	0x04, 0x12
        /*000e*/ 	.short	(.L_5 - .L_4)
	.align		4
.L_4:
        /*0010*/ 	.word	index@(triton_poi_fused__native_batch_norm_legit_no_training__prelu_kernel_14)
        /*0014*/ 	.word	0x00000000


	//----- nvinfo : EIATTR_FRAME_SIZE
	.align		4
.L_5:
        /*0018*/ 	.byte	0x04, 0x11
        /*001a*/ 	.short	(.L_7 - .L_6)
	.align		4
.L_6:
        /*001c*/ 	.word	index@(triton_poi_fused__native_batch_norm_legit_no_training__prelu_kernel_14)
        /*0020*/ 	.word	0x00000000


	//----- nvinfo : EIATTR_MIN_STACK_SIZE
	.align		4
.L_7:
        /*0024*/ 	.byte	0x04, 0x12
        /*0026*/ 	.short	(.L_9 - .L_8)
	.align		4
.L_8:
        /*0028*/ 	.word	index@(triton_poi_fused__native_batch_norm_legit_no_training__prelu_kernel_14)
        /*002c*/ 	.word	0x00000000
.L_9:


//--------------------- .nv.info.triton_poi_fused__native_batch_norm_legit_no_training__prelu_kernel_14 --------------------------
	.section	.nv.info.triton_poi_fused__native_batch_norm_legit_no_training__prelu_kernel_14,"",@"SHT_CUDA_INFO"
	.sectionflags	@""
	.align	4


	//----- nvinfo : EIATTR_CUDA_API_VERSION
	.align		4
        /*0000*/ 	.byte	0x04, 0x37
        /*0002*/ 	.short	(.L_11 - .L_10)
.L_10:
        /*0004*/ 	.word	0x0000007c


	//----- nvinfo : EIATTR_KPARAM_INFO
	.align		4
.L_11:
        /*0008*/ 	.byte	0x04, 0x17
        /*000a*/ 	.short	(.L_13 - .L_12)
.L_12:
        /*000c*/ 	.word	0x00000000
        /*0010*/ 	.short	0x0007
        /*0012*/ 	.short	0x0038
        /*0014*/ 	.byte	0x00, 0xf0, 0x11, 0x00


	//----- nvinfo : EIATTR_KPARAM_INFO
	.align		4
.L_13:
        /*0018*/ 	.byte	0x04, 0x17
        /*001a*/ 	.short	(.L_15 - .L_14)
.L_14:
        /*001c*/ 	.word	0x00000000
        /*0020*/ 	.short	0x0006
        /*0022*/ 	.short	0x0030
        /*0024*/ 	.byte	0x00, 0xf4, 0x21, 0x00


	//----- nvinfo : EIATTR_KPARAM_INFO
	.align		4
.L_15:
        /*0028*/ 	.byte	0x04, 0x17
        /*002a*/ 	.short	(.L_17 - .L_16)
.L_16:
        /*002c*/ 	.word	0x00000000
        /*0030*/ 	.short	0x0005
        /*0032*/ 	.short	0x0028
        /*0034*/ 	.byte	0x00, 0xf4, 0x21, 0x00


	//----- nvinfo : EIATTR_KPARAM_INFO
	.align		4
.L_17:
        /*0038*/ 	.byte	0x04, 0x17
        /*003a*/ 	.short	(.L_19 - .L_18)
.L_18:
        /*003c*/ 	.word	0x00000000
        /*0040*/ 	.short	0x0004
        /*0042*/ 	.short	0x0020
        /*0044*/ 	.byte	0x00, 0xf4, 0x21, 0x00


	//----- nvinfo : EIATTR_KPARAM_INFO
	.align		4
.L_19:
        /*0048*/ 	.byte	0x04, 0x17
        /*004a*/ 	.short	(.L_21 - .L_20)
.L_20:
        /*004c*/ 	.word	0x00000000
        /*0050*/ 	.short	0x0003
        /*0052*/ 	.short	0x0018
        /*0054*/ 	.byte	0x00, 0xf4, 0x21, 0x00


	//----- nvinfo : EIATTR_KPARAM_INFO
	.align		4
.L_21:
        /*0058*/ 	.byte	0x04, 0x17
        /*005a*/ 	.short	(.L_23 - .L_22)
.L_22:
        /*005c*/ 	.word	0x00000000
        /*0060*/ 	.short	0x0002
        /*0062*/ 	.short	0x0010
        /*0064*/ 	.byte	0x00, 0xf4, 0x21, 0x00


	//----- nvinfo : EIATTR_KPARAM_INFO
	.align		4
.L_23:
        /*0068*/ 	.byte	0x04, 0x17
        /*006a*/ 	.short	(.L_25 - .L_24)
.L_24:
        /*006c*/ 	.word	0x00000000
        /*0070*/ 	.short	0x0001
        /*0072*/ 	.short	0x0008
        /*0074*/ 	.byte	0x00, 0xf4, 0x21, 0x00


	//----- nvinfo : EIATTR_KPARAM_INFO
	.align		4
.L_25:
        /*0078*/ 	.byte	0x04, 0x17
        /*007a*/ 	.short	(.L_27 - .L_26)
.L_26:
        /*007c*/ 	.word	0x00000000
        /*0080*/ 	.short	0x0000
        /*0082*/ 	.short	0x0000
        /*0084*/ 	.byte	0x00, 0xf4, 0x21, 0x00


	//----- nvinfo : EIATTR_SPARSE_MMA_MASK
	.align		4
.L_27:
        /*0088*/ 	.byte	0x03, 0x50
        /*008a*/ 	.short	0x0000


	//----- nvinfo : EIATTR_MAXREG_COUNT
	.align		4
        /*008c*/ 	.byte	0x03, 0x1b
        /*008e*/ 	.short	0x00ff


	//----- nvinfo : EIATTR_EXIT_INSTR_OFFSETS
	.align		4
        /*0090*/ 	.byte	0x04, 0x1c
        /*0092*/ 	.short	(.L_29 - .L_28)


	//   ....[0]....
.L_28:
        /*0094*/ 	.word	0x00000360


	//   ....[1]....
        /*0098*/ 	.word	0x00000380


	//----- nvinfo : EIATTR_REQNTID
	.align		4
.L_29:
        /*009c*/ 	.byte	0x04, 0x10
        /*009e*/ 	.short	(.L_31 - .L_30)
.L_30:
        /*00a0*/ 	.word	0x00000080
        /*00a4*/ 	.word	0x00000001
        /*00a8*/ 	.word	0x00000001


	//----- nvinfo : EIATTR_CBANK_PARAM_SIZE
	.align		4
.L_31:
        /*00ac*/ 	.byte	0x03, 0x19
        /*00ae*/ 	.short	0x003c


	//----- nvinfo : EIATTR_PARAM_CBANK
	.align		4
        /*00b0*/ 	.byte	0x04, 0x0a
        /*00b2*/ 	.short	(.L_33 - .L_32)
	.align		4
.L_32:
        /*00b4*/ 	.word	index@(.nv.constant0.triton_poi_fused__native_batch_norm_legit_no_training__prelu_kernel_14)
        /*00b8*/ 	.short	0x0210
        /*00ba*/ 	.short	0x003c


	//----- nvinfo : EIATTR_SW_WAR
	.align		4
.L_33:
        /*00bc*/ 	.byte	0x04, 0x36
        /*00be*/ 	.short	(.L_35 - .L_34)
.L_34:
        /*00c0*/ 	.word	0x00000008
.L_35:


//--------------------- .nv.callgraph             --------------------------
	.section	.nv.callgraph,"",@"SHT_CUDA_CALLGRAPH"
	.align	4
	.sectionentsize	8
	.align		4
        /*0000*/ 	.word	0x00000000
	.align		4
        /*0004*/ 	.word	0xffffffff
	.align		4
        /*0008*/ 	.word	0x00000000
	.align		4
        /*000c*/ 	.word	0xfffffffe
	.align		4
        /*0010*/ 	.word	0x00000000
	.align		4
        /*0014*/ 	.word	0xfffffffd
	.align		4
        /*0018*/ 	.word	0x00000000
	.align		4
        /*001c*/ 	.word	0xfffffffc


//--------------------- .nv.constant4             --------------------------
	.section	.nv.constant4,"a",@progbits
	.align	8
	.align		8
.nv.constant4:
        /*0000*/ 	.dword	_$_str
	.align		8
        /*0008*/ 	.dword	_$_str_$_2


//--------------------- .text.triton_poi_fused__native_batch_norm_legit_no_training__prelu_kernel_14 --------------------------
	.section	.text.triton_poi_fused__native_batch_norm_legit_no_training__prelu_kernel_14,"ax",@progbits
	.align	128
        .global         triton_poi_fused__native_batch_norm_legit_no_training__prelu_kernel_14
        .type           triton_poi_fused__native_batch_norm_legit_no_training__prelu_kernel_14,@function
        .size           triton_poi_fused__native_batch_norm_legit_no_training__prelu_kernel_14,(.L_x_1 - triton_poi_fused__native_batch_norm_legit_no_training__prelu_kernel_14)
        .other          triton_poi_fused__native_batch_norm_legit_no_training__prelu_kernel_14,@"STO_CUDA_ENTRY STV_DEFAULT"
triton_poi_fused__native_batch_norm_legit_no_training__prelu_kernel_14:
.text.triton_poi_fused__native_batch_norm_legit_no_training__prelu_kernel_14:
[----:B------:R-:W0:Y:S01]  /*0000*/  LDC R1, c[0x0][0x28] ;  /* 0x00000a00ff017b82 */ /* 0x000e220000000800 */
[----:B------:R-:W1:Y:S07]  /*0010*/  S2R R2, SR_TID.X ;  /* 0x0000000000027919 */ /* 0x000e6e0000002100 */
[----:B------:R-:W2:Y:S01]  /*0020*/  LDC.64 R8, c[0x0][0x228] ;  /* 0x00008a00ff087b82 */ /* 0x000ea20000000a00 */
[----:B------:R-:W-:Y:S01]  /*0030*/  ULDC.64 UR4, c[0x0][0x208] ;  /* 0x0000820000047ab9 */ /* 0x000fe20000000a00 */
[----:B------:R-:W3:Y:S06]  /*0040*/  S2R R3, SR_CTAID.X ;  /* 0x0000000000037919 */ /* 0x000eec0000002500 */
[----:B------:R-:W4:Y:S08]  /*0050*/  LDC.64 R10, c[0x0][0x218] ;  /* 0x00008600ff0a7b82 */ /* 0x000f300000000a00 */
[----:B------:R-:W5:Y:S08]  /*0060*/  LDC.64 R12, c[0x0][0x220] ;  /* 0x00008800ff0c7b82 */ /* 0x000f700000000a00 */
[----:B------:R-:W4:Y:S01]  /*0070*/  LDC.64 R14, c[0x0][0x230] ;  /* 0x00008c00ff0e7b82 */ /* 0x000f220000000a00 */
[----:B-1----:R-:W-:-:S07]  /*0080*/  LOP3.LUT R2, R2, 0x7f, RZ, 0xc0, !PT ;  /* 0x0000007f02027812 */ /* 0x002fce00078ec0ff */
[----:B------:R-:W1:Y:S01]  /*0090*/  LDC.64 R4, c[0x0][0x238] ;  /* 0x00008e00ff047b82 */ /* 0x000e620000000a00 */
[----:B---3--:R-:W-:Y:S02]  /*00a0*/  SHF.R.S32.HI R0, RZ, 0x18, R3 ;  /* 0x00000018ff007819 */ /* 0x008fe40000011403 */
[----:B------:R-:W-:Y:S02]  /*00b0*/  LEA R2, R3, R2, 0x7 ;  /* 0x0000000203027211 */ /* 0x000fe400078e38ff */
[----:B------:R-:W-:Y:S02]  /*00c0*/  SGXT R3, R0, 0x1 ;  /* 0x000000010003781a */ /* 0x000fe40000000200 */
[----:B------:R-:W-:Y:S02]  /*00d0*/  CS2R R6, SRZ ;  /* 0x0000000000067805 */ /* 0x000fe4000001ff00 */
[----:B------:R-:W-:Y:S01]  /*00e0*/  ISETP.GE.AND P0, PT, R2, 0x300, PT ;  /* 0x000003000200780c */ /* 0x000fe20003f06270 */
[----:B------:R-:W3:Y:S01]  /*00f0*/  LDC.64 R16, c[0x0][0x240] ;  /* 0x00009000ff107b82 */ /* 0x000ee20000000a00 */
[----:B------:R-:W-:-:S04]  /*0100*/  LEA.HI R3, R3, R2, RZ, 0x6 ;  /* 0x0000000203037211 */ /* 0x000fc800078f30ff */
[----:B------:R-:W-:-:S05]  /*0110*/  SHF.R.S32.HI R3, RZ, 0x6, R3 ;  /* 0x00000006ff037819 */ /* 0x000fca0000011403 */
[----:B------:R-:W-:-:S05]  /*0120*/  IMAD.HI R0, R3, 0x55555556, RZ ;  /* 0x5555555603007827 */ /* 0x000fca00078e02ff */
[----:B------:R-:W-:-:S05]  /*0130*/  LEA.HI R0, R0, R0, RZ, 0x1 ;  /* 0x0000000000007211 */ /* 0x000fca00078f08ff */
[----:B------:R-:W-:Y:S01]  /*0140*/  IMAD R19, R0, -0x3, R3 ;  /* 0xfffffffd00137824 */ /* 0x000fe200078e0203 */
[----:B------:R-:W-:-:S03]  /*0150*/  HFMA2.MMA R0, -RZ, RZ, 0, 0 ;  /* 0x00000000ff007435 */ /* 0x000fc600000001ff */
[----:B--2---:R-:W-:-:S07]  /*0160*/  IMAD.WIDE R8, R19, 0x4, R8 ;  /* 0x0000000413087825 */ /* 0x004fce00078e0208 */
[----:B------:R2:W3:Y:S01]  /*0170*/  @!P0 LDG.E.EL R0, desc[UR4][R8.64] ;  /* 0x0000000408008981 */ /* 0x0004e2000c2e1900 */
[----:B------:R-:W-:Y:S01]  /*0180*/  MOV R3, RZ ;  /* 0x000000ff00037202 */ /* 0x000fe20000000f00 */
[----:B----4-:R-:W-:-:S04]  /*0190*/  IMAD.WIDE R10, R2, 0x4, R10 ;  /* 0x00000004020a7825 */ /* 0x010fc800078e020a */
[C---:B-----5:R-:W-:Y:S01]  /*01a0*/  IMAD.WIDE R12, R19.reuse, 0x4, R12 ;  /* 0x00000004130c7825 */ /* 0x060fe200078e020c */
[----:B------:R-:W4:Y:S04]  /*01b0*/  @!P0 LDG.E R3, desc[UR4][R10.64] ;  /* 0x000000040a038981 */ /* 0x000f28000c1e1900 */
[----:B------:R-:W4:Y:S01]  /*01c0*/  @!P0 LDG.E.EL R6, desc[UR4][R12.64] ;  /* 0x000000040c068981 */ /* 0x000f22000c2e1900 */
[----:B--2---:R-:W-:Y:S01]  /*01d0*/  CS2R R8, SRZ ;  /* 0x0000000000087805 */ /* 0x004fe2000001ff00 */
[----:B0-----:R-:W-:-:S04]  /*01e0*/  IMAD.WIDE R14, R19, 0x4, R14 ;  /* 0x00000004130e7825 */ /* 0x001fc800078e020e */
[C---:B-1----:R-:W-:Y:S01]  /*01f0*/  IMAD.WIDE R4, R19.reuse, 0x4, R4 ;  /* 0x0000000413047825 */ /* 0x042fe200078e0204 */
[----:B------:R-:W2:Y:S04]  /*0200*/  @!P0 LDG.E.EL R8, desc[UR4][R14.64] ;  /* 0x000000040e088981 */ /* 0x000ea8000c2e1900 */
[----:B------:R0:W2:Y:S01]  /*0210*/  @!P0 LDG.E.EL R7, desc[UR4][R4.64] ;  /* 0x0000000404078981 */ /* 0x0000a2000c2e1900 */
[----:B---3--:R-:W-:-:S05]  /*0220*/  IMAD.WIDE R16, R19, 0x4, R16 ;  /* 0x0000000413107825 */ /* 0x008fca00078e0210 */
[----:B------:R-:W3:Y:S01]  /*0230*/  @!P0 LDG.E.EL R9, desc[UR4][R16.64] ;  /* 0x0000000410098981 */ /* 0x000ee2000c2e1900 */
[----:B0-----:R-:W-:Y:S01]  /*0240*/  HFMA2.MMA R5, -RZ, RZ, 1.625, 0 ;  /* 0x3e800000ff057435 */ /* 0x001fe200000001ff */
[----:B------:R-:W-:-:S04]  /*0250*/  FADD R0, R0, 9.9999997473787516356e-06 ;  /* 0x3727c5ac00007421 */ /* 0x000fc80000000000 */
[----:B------:R-:W0:Y:S01]  /*0260*/  MUFU.SQRT R10, R0 ;  /* 0x00000000000a7308 */ /* 0x000e220000002000 */
[----:B----4-:R-:W-:Y:S01]  /*0270*/  FADD R3, -R6, R3 ;  /* 0x0000000306037221 */ /* 0x010fe20000000100 */
[C---:B0-----:R-:W-:Y:S02]  /*0280*/  FSETP.GT.AND P1, PT, R10.reuse, 8.50705917302346158658e+37, PT ;  /* 0x7e8000000a00780b */ /* 0x041fe40003f24000 */
[----:B------:R-:W-:Y:S02]  /*0290*/  FSETP.GEU.AND P2, PT, R10, 1.175494350822287508e-38, PT ;  /* 0x008000000a00780b */ /* 0x000fe40003f4e000 */
[----:B------:R-:W-:-:S09]  /*02a0*/  FSEL R5, R5, 1, P1 ;  /* 0x3f80000005057808 */ /* 0x000fd20000800000 */
[----:B------:R-:W-:Y:S02]  /*02b0*/  @P1 FMUL R10, R10, 0.25 ;  /* 0x3e8000000a0a1820 */ /* 0x000fe40000400000 */
[----:B------:R-:W-:Y:S02]  /*02c0*/  @!P2 FMUL R5, R5, 16777216 ;  /* 0x4b8000000505a820 */ /* 0x000fe40000400000 */
[----:B------:R-:W-:-:S06]  /*02d0*/  @!P2 FMUL R10, R10, 16777216 ;  /* 0x4b8000000a0aa820 */ /* 0x000fcc0000400000 */
[----:B------:R-:W0:Y:S02]  /*02e0*/  MUFU.RCP R10, R10 ;  /* 0x0000000a000a7308 */ /* 0x000e240000001000 */
[----:B0-----:R-:W-:Y:S02]  /*02f0*/  FMUL R6, R10, R5 ;  /* 0x000000050a067220 */ /* 0x001fe40000400000 */
[----:B------:R-:W0:Y:S02]  /*0300*/  LDC.64 R4, c[0x0][0x210] ;  /* 0x00008400ff047b82 */ /* 0x000e240000000a00 */
[----:B------:R-:W-:-:S04]  /*0310*/  FMUL R6, R3, R6 ;  /* 0x0000000603067220 */ /* 0x000fc80000400000 */
[----:B--2---:R-:W-:-:S05]  /*0320*/  FFMA R6, R6, R8, R7 ;  /* 0x0000000806067223 */ /* 0x004fca0000000007 */
[----:B------:R-:W-:Y:S01]  /*0330*/  FSETP.GT.AND P1, PT, R6, RZ, PT ;  /* 0x000000ff0600720b */ /* 0x000fe20003f24000 */
[----:B0-----:R-:W-:-:S12]  /*0340*/  IMAD.WIDE R2, R2, 0x4, R4 ;  /* 0x0000000402027825 */ /* 0x001fd800078e0204 */
[----:B---3--:R-:W-:Y:S01]  /*0350*/  @!P1 FMUL R6, R6, R9 ;  /* 0x0000000906069220 */ /* 0x008fe20000400000 */
[----:B------:R-:W-:Y:S06]  /*0360*/  @P0 EXIT ;  /* 0x000000000000094d */ /* 0x000fec0003800000 */
[----:B------:R-:W-:Y:S01]  /*0370*/  STG.E desc[UR4][R2.64], R6 ;  /* 0x0000000602007986 */ /* 0x000fe2000c101904 */
[----:B------:R-:W-:Y:S05]  /*0380*/  EXIT ;  /* 0x000000000000794d */ /* 0x000fea0003800000 */
.L_x_0:
[----:B------:R-:W-:-:S00]  /*0390*/  BRA `(.L_x_0) ;  /* 0xfffffffc00fc7947 */ /* 0x000fc0000383ffff */
[----:B------:R-:W-:-:S00]  /*03a0*/  NOP ;  /* 0x0000000000007918 */ /* 0x000fc00000000000 */
        /* <DEDUP_REMOVED lines=13> */
.L_x_1:


//--------------------- .nv.global.init           --------------------------
	.section	.nv.global.init,"aw",@progbits
.nv.global.init:
	.type		_$_str,@object
	.size		_$_str,(_$_str_$_2 - _$_str)
_$_str:
        /*0000*/ 	.byte	0x5f, 0x5f, 0x43, 0x55, 0x44, 0x41, 0x5f, 0x46, 0x54, 0x5a, 0x00
	.type		_$_str_$_2,@object
	.size		_$_str_$_2,(.L_1 - _$_str_$_2)
_$_str_$_2:
        /*000b*/ 	.byte	0x5f, 0x5f, 0x43, 0x55, 0x44, 0x41, 0x5f, 0x50, 0x52, 0x45, 0x43, 0x5f, 0x53, 0x51, 0x52, 0x54
        /*001b*/ 	.byte	0x00
.L_1:


//--------------------- .nv.constant0.triton_poi_fused__native_batch_norm_legit_no_training__prelu_kernel_14 --------------------------
	.section	.nv.constant0.triton_poi_fused__native_batch_norm_legit_no_training__prelu_kernel_14,"a",@progbits
	.sectionflags	@""
	.align	4
.nv.constant0.triton_poi_fused__native_batch_norm_legit_no_training__prelu_kernel_14:
	.zero		588
